//
// Generated by NVIDIA NVVM Compiler
//
// Compiler Build ID: CL-36424714
// Cuda compilation tools, release 13.0, V13.0.88
// Based on NVVM 20.0.0
//

.version 9.0
.target sm_100
.address_size 64

	// .globl	_Z18compact_trim_atomsiiPjS_PiS_
// _ZZ18compact_trim_atomsiiPjS_PiS_E12ixn_j_buffer has been demoted
// _ZZ18compact_trim_atomsiiPjS_PiS_E10sync_start has been demoted

.visible .entry _Z18compact_trim_atomsiiPjS_PiS_(
	.param .u32 _Z18compact_trim_atomsiiPjS_PiS__param_0,
	.param .u32 _Z18compact_trim_atomsiiPjS_PiS__param_1,
	.param .u64 .ptr .align 1 _Z18compact_trim_atomsiiPjS_PiS__param_2,
	.param .u64 .ptr .align 1 _Z18compact_trim_atomsiiPjS_PiS__param_3,
	.param .u64 .ptr .align 1 _Z18compact_trim_atomsiiPjS_PiS__param_4,
	.param .u64 .ptr .align 1 _Z18compact_trim_atomsiiPjS_PiS__param_5
)
{
	.reg .pred 	%p<33>;
	.reg .b32 	%r<164>;
	.reg .b64 	%rd<43>;
	// demoted variable
	.shared .align 4 .b8 _ZZ18compact_trim_atomsiiPjS_PiS_E12ixn_j_buffer[256];
	// demoted variable
	.shared .align 4 .b8 _ZZ18compact_trim_atomsiiPjS_PiS_E10sync_start[4];
	ld.param.u32 	%r52, [_Z18compact_trim_atomsiiPjS_PiS__param_0];
	ld.param.u32 	%r53, [_Z18compact_trim_atomsiiPjS_PiS__param_1];
	ld.param.u64 	%rd5, [_Z18compact_trim_atomsiiPjS_PiS__param_2];
	ld.param.u64 	%rd6, [_Z18compact_trim_atomsiiPjS_PiS__param_3];
	ld.param.u64 	%rd7, [_Z18compact_trim_atomsiiPjS_PiS__param_4];
	ld.param.u64 	%rd8, [_Z18compact_trim_atomsiiPjS_PiS__param_5];
	cvta.to.global.u64 	%rd1, %rd5;
	cvta.to.global.u64 	%rd2, %rd8;
	cvta.to.global.u64 	%rd3, %rd7;
	cvta.to.global.u64 	%rd4, %rd6;
	mov.u32 	%r1, %tid.x;
	shl.b32 	%r54, %r1, 2;
	mov.u32 	%r55, _ZZ18compact_trim_atomsiiPjS_PiS_E12ixn_j_buffer;
	add.s32 	%r2, %r55, %r54;
	st.shared.u32 	[%r2], %r52;
	st.shared.u32 	[%r2+128], %r52;
	and.b32  	%r3, %r1, 31;
	mov.b32 	%r56, -1;
	shl.b32 	%r57, %r56, %r3;
	not.b32 	%r4, %r57;
	mov.u32 	%r5, %ctaid.x;
	setp.lt.s32 	%p1, %r53, 1;
	@%p1 bra 	$L__BB0_41;
	mul.lo.s32 	%r60, %r5, %r53;
	shl.b32 	%r6, %r60, 5;
	and.b32  	%r7, %r53, 3;
	setp.lt.u32 	%p2, %r53, 4;
	mov.b32 	%r157, 0;
	mov.u32 	%r161, %r157;
	@%p2 bra 	$L__BB0_28;
	and.b32  	%r157, %r53, 2147483644;
	neg.s32 	%r150, %r157;
	add.s32 	%r62, %r1, %r6;
	add.s32 	%r149, %r62, 64;
	mov.b32 	%r161, 0;
$L__BB0_3:
	add.s32 	%r63, %r149, -64;
	mul.wide.u32 	%rd9, %r63, 4;
	add.s64 	%rd10, %rd1, %rd9;
	ld.global.nc.u32 	%r14, [%rd10];
	setp.ge.s32 	%p3, %r14, %r52;
	setp.lt.s32 	%p4, %r14, %r52;
	mov.b32 	%r64, -1;
	vote.sync.ballot.b32 	%r15, %p4, %r64;
	@%p3 bra 	$L__BB0_5;
	and.b32  	%r65, %r15, %r4;
	popc.b32 	%r66, %r65;
	add.s32 	%r67, %r66, %r161;
	shl.b32 	%r68, %r67, 2;
	add.s32 	%r70, %r55, %r68;
	st.shared.u32 	[%r70], %r14;
$L__BB0_5:
	popc.b32 	%r71, %r15;
	add.s32 	%r152, %r71, %r161;
	setp.lt.s32 	%p6, %r152, 33;
	@%p6 bra 	$L__BB0_9;
	setp.ne.s32 	%p7, %r3, 0;
	@%p7 bra 	$L__BB0_8;
	atom.global.add.u32 	%r72, [%rd4], 1;
	st.volatile.shared.u32 	[_ZZ18compact_trim_atomsiiPjS_PiS_E10sync_start], %r72;
$L__BB0_8:
	ld.volatile.shared.u32 	%r73, [_ZZ18compact_trim_atomsiiPjS_PiS_E10sync_start];
	mul.wide.s32 	%rd11, %r73, 4;
	add.s64 	%rd12, %rd3, %rd11;
	st.global.u32 	[%rd12], %r5;
	ld.shared.u32 	%r74, [%r2];
	ld.volatile.shared.u32 	%r75, [_ZZ18compact_trim_atomsiiPjS_PiS_E10sync_start];
	shl.b32 	%r76, %r75, 5;
	add.s32 	%r77, %r76, %r1;
	mul.wide.u32 	%rd13, %r77, 4;
	add.s64 	%rd14, %rd2, %rd13;
	st.global.u32 	[%rd14], %r74;
	ld.shared.u32 	%r78, [%r2+128];
	st.shared.u32 	[%r2], %r78;
	st.shared.u32 	[%r2+128], %r52;
	add.s32 	%r152, %r152, -32;
$L__BB0_9:
	add.s32 	%r79, %r149, -32;
	mul.wide.u32 	%rd15, %r79, 4;
	add.s64 	%rd16, %rd1, %rd15;
	ld.global.nc.u32 	%r19, [%rd16];
	setp.ge.s32 	%p8, %r19, %r52;
	setp.lt.s32 	%p9, %r19, %r52;
	mov.b32 	%r80, -1;
	vote.sync.ballot.b32 	%r20, %p9, %r80;
	@%p8 bra 	$L__BB0_11;
	and.b32  	%r81, %r20, %r4;
	popc.b32 	%r82, %r81;
	add.s32 	%r83, %r82, %r152;
	shl.b32 	%r84, %r83, 2;
	add.s32 	%r86, %r55, %r84;
	st.shared.u32 	[%r86], %r19;
$L__BB0_11:
	popc.b32 	%r87, %r20;
	add.s32 	%r153, %r87, %r152;
	setp.lt.s32 	%p11, %r153, 33;
	@%p11 bra 	$L__BB0_15;
	setp.ne.s32 	%p12, %r3, 0;
	@%p12 bra 	$L__BB0_14;
	atom.global.add.u32 	%r88, [%rd4], 1;
	st.volatile.shared.u32 	[_ZZ18compact_trim_atomsiiPjS_PiS_E10sync_start], %r88;
$L__BB0_14:
	ld.volatile.shared.u32 	%r89, [_ZZ18compact_trim_atomsiiPjS_PiS_E10sync_start];
	mul.wide.s32 	%rd17, %r89, 4;
	add.s64 	%rd18, %rd3, %rd17;
	st.global.u32 	[%rd18], %r5;
	ld.shared.u32 	%r90, [%r2];
	ld.volatile.shared.u32 	%r91, [_ZZ18compact_trim_atomsiiPjS_PiS_E10sync_start];
	shl.b32 	%r92, %r91, 5;
	add.s32 	%r93, %r92, %r1;
	mul.wide.u32 	%rd19, %r93, 4;
	add.s64 	%rd20, %rd2, %rd19;
	st.global.u32 	[%rd20], %r90;
	ld.shared.u32 	%r94, [%r2+128];
	st.shared.u32 	[%r2], %r94;
	st.shared.u32 	[%r2+128], %r52;
	add.s32 	%r153, %r153, -32;
$L__BB0_15:
	mul.wide.u32 	%rd21, %r149, 4;
	add.s64 	%rd22, %rd1, %rd21;
	ld.global.nc.u32 	%r24, [%rd22];
	setp.ge.s32 	%p13, %r24, %r52;
	setp.lt.s32 	%p14, %r24, %r52;
	mov.b32 	%r95, -1;
	vote.sync.ballot.b32 	%r25, %p14, %r95;
	@%p13 bra 	$L__BB0_17;
	and.b32  	%r96, %r25, %r4;
	popc.b32 	%r97, %r96;
	add.s32 	%r98, %r97, %r153;
	shl.b32 	%r99, %r98, 2;
	add.s32 	%r101, %r55, %r99;
	st.shared.u32 	[%r101], %r24;
$L__BB0_17:
	popc.b32 	%r102, %r25;
	add.s32 	%r154, %r102, %r153;
	setp.lt.s32 	%p16, %r154, 33;
	@%p16 bra 	$L__BB0_21;
	setp.ne.s32 	%p17, %r3, 0;
	@%p17 bra 	$L__BB0_20;
	atom.global.add.u32 	%r103, [%rd4], 1;
	st.volatile.shared.u32 	[_ZZ18compact_trim_atomsiiPjS_PiS_E10sync_start], %r103;
$L__BB0_20:
	ld.volatile.shared.u32 	%r104, [_ZZ18compact_trim_atomsiiPjS_PiS_E10sync_start];
	mul.wide.s32 	%rd23, %r104, 4;
	add.s64 	%rd24, %rd3, %rd23;
	st.global.u32 	[%rd24], %r5;
	ld.shared.u32 	%r105, [%r2];
	ld.volatile.shared.u32 	%r106, [_ZZ18compact_trim_atomsiiPjS_PiS_E10sync_start];
	shl.b32 	%r107, %r106, 5;
	add.s32 	%r108, %r107, %r1;
	mul.wide.u32 	%rd25, %r108, 4;
	add.s64 	%rd26, %rd2, %rd25;
	st.global.u32 	[%rd26], %r105;
	ld.shared.u32 	%r109, [%r2+128];
	st.shared.u32 	[%r2], %r109;
	st.shared.u32 	[%r2+128], %r52;
	add.s32 	%r154, %r154, -32;
$L__BB0_21:
	add.s32 	%r110, %r149, 32;
	mul.wide.u32 	%rd27, %r110, 4;
	add.s64 	%rd28, %rd1, %rd27;
	ld.global.nc.u32 	%r29, [%rd28];
	setp.ge.s32 	%p18, %r29, %r52;
	setp.lt.s32 	%p19, %r29, %r52;
	mov.b32 	%r111, -1;
	vote.sync.ballot.b32 	%r30, %p19, %r111;
	@%p18 bra 	$L__BB0_23;
	and.b32  	%r112, %r30, %r4;
	popc.b32 	%r113, %r112;
	add.s32 	%r114, %r113, %r154;
	shl.b32 	%r115, %r114, 2;
	add.s32 	%r117, %r55, %r115;
	st.shared.u32 	[%r117], %r29;
$L__BB0_23:
	popc.b32 	%r118, %r30;
	add.s32 	%r161, %r118, %r154;
	setp.lt.s32 	%p21, %r161, 33;
	@%p21 bra 	$L__BB0_27;
	setp.ne.s32 	%p22, %r3, 0;
	@%p22 bra 	$L__BB0_26;
	atom.global.add.u32 	%r119, [%rd4], 1;
	st.volatile.shared.u32 	[_ZZ18compact_trim_atomsiiPjS_PiS_E10sync_start], %r119;
$L__BB0_26:
	ld.volatile.shared.u32 	%r120, [_ZZ18compact_trim_atomsiiPjS_PiS_E10sync_start];
	mul.wide.s32 	%rd29, %r120, 4;
	add.s64 	%rd30, %rd3, %rd29;
	st.global.u32 	[%rd30], %r5;
	ld.shared.u32 	%r121, [%r2];
	ld.volatile.shared.u32 	%r122, [_ZZ18compact_trim_atomsiiPjS_PiS_E10sync_start];
	shl.b32 	%r123, %r122, 5;
	add.s32 	%r124, %r123, %r1;
	mul.wide.u32 	%rd31, %r124, 4;
	add.s64 	%rd32, %rd2, %rd31;
	st.global.u32 	[%rd32], %r121;
	ld.shared.u32 	%r125, [%r2+128];
	st.shared.u32 	[%r2], %r125;
	st.shared.u32 	[%r2+128], %r52;
	add.s32 	%r161, %r161, -32;
$L__BB0_27:
	add.s32 	%r150, %r150, 4;
	add.s32 	%r149, %r149, 128;
	setp.ne.s32 	%p23, %r150, 0;
	@%p23 bra 	$L__BB0_3;
$L__BB0_28:
	setp.eq.s32 	%p24, %r7, 0;
	@%p24 bra 	$L__BB0_37;
	add.s32 	%r126, %r1, %r6;
	shl.b32 	%r127, %r157, 5;
	add.s32 	%r160, %r126, %r127;
	neg.s32 	%r159, %r7;
$L__BB0_30:
	.pragma "nounroll";
	mul.wide.u32 	%rd33, %r160, 4;
	add.s64 	%rd34, %rd1, %rd33;
	ld.global.nc.u32 	%r44, [%rd34];
	setp.ge.s32 	%p25, %r44, %r52;
	setp.lt.s32 	%p26, %r44, %r52;
	mov.b32 	%r128, -1;
	vote.sync.ballot.b32 	%r45, %p26, %r128;
	@%p25 bra 	$L__BB0_32;
	and.b32  	%r129, %r45, %r4;
	popc.b32 	%r130, %r129;
	add.s32 	%r131, %r130, %r161;
	shl.b32 	%r132, %r131, 2;
	add.s32 	%r134, %r55, %r132;
	st.shared.u32 	[%r134], %r44;
$L__BB0_32:
	popc.b32 	%r135, %r45;
	add.s32 	%r161, %r135, %r161;
	setp.lt.s32 	%p28, %r161, 33;
	@%p28 bra 	$L__BB0_36;
	setp.ne.s32 	%p29, %r3, 0;
	@%p29 bra 	$L__BB0_35;
	atom.global.add.u32 	%r136, [%rd4], 1;
	st.volatile.shared.u32 	[_ZZ18compact_trim_atomsiiPjS_PiS_E10sync_start], %r136;
$L__BB0_35:
	ld.volatile.shared.u32 	%r137, [_ZZ18compact_trim_atomsiiPjS_PiS_E10sync_start];
	mul.wide.s32 	%rd35, %r137, 4;
	add.s64 	%rd36, %rd3, %rd35;
	st.global.u32 	[%rd36], %r5;
	ld.shared.u32 	%r138, [%r2];
	ld.volatile.shared.u32 	%r139, [_ZZ18compact_trim_atomsiiPjS_PiS_E10sync_start];
	shl.b32 	%r140, %r139, 5;
	add.s32 	%r141, %r140, %r1;
	mul.wide.u32 	%rd37, %r141, 4;
	add.s64 	%rd38, %rd2, %rd37;
	st.global.u32 	[%rd38], %r138;
	ld.shared.u32 	%r142, [%r2+128];
	st.shared.u32 	[%r2], %r142;
	st.shared.u32 	[%r2+128], %r52;
	add.s32 	%r161, %r161, -32;
$L__BB0_36:
	add.s32 	%r160, %r160, 32;
	add.s32 	%r159, %r159, 1;
	setp.ne.s32 	%p30, %r159, 0;
	@%p30 bra 	$L__BB0_30;
$L__BB0_37:
	setp.lt.s32 	%p31, %r161, 1;
	@%p31 bra 	$L__BB0_41;
	setp.ne.s32 	%p32, %r3, 0;
	@%p32 bra 	$L__BB0_40;
	atom.global.add.u32 	%r143, [%rd4], 1;
	st.volatile.shared.u32 	[_ZZ18compact_trim_atomsiiPjS_PiS_E10sync_start], %r143;
$L__BB0_40:
	ld.volatile.shared.u32 	%r144, [_ZZ18compact_trim_atomsiiPjS_PiS_E10sync_start];
	mul.wide.s32 	%rd39, %r144, 4;
	add.s64 	%rd40, %rd3, %rd39;
	st.global.u32 	[%rd40], %r5;
	ld.shared.u32 	%r145, [%r2];
	ld.volatile.shared.u32 	%r146, [_ZZ18compact_trim_atomsiiPjS_PiS_E10sync_start];
	shl.b32 	%r147, %r146, 5;
	add.s32 	%r148, %r147, %r1;
	mul.wide.u32 	%rd41, %r148, 4;
	add.s64 	%rd42, %rd2, %rd41;
	st.global.u32 	[%rd42], %r145;
$L__BB0_41:
	ret;

}


// ===== COMPILED SASS (sm_100) =====

	.target	sm_100

	.elftype	@"ET_EXEC"


//--------------------- .note.nv.tkinfo           --------------------------
	.section	.note.nv.tkinfo,"",@"SHT_NOTE"
	.sectionflags	@"SHF_NOTE_NV_TKINFO"
	.tkinfo
        /*0018*/ 	.word	0x00000002
        /*0030*/ 	.string	""
        /*0030*/ 	.string	"ptxas"
        /*0030*/ 	.string	"Cuda compilation tools, release 13.0, V13.0.88"
        /*0030*/ 	.string	"Build cuda_13.0.r13.0/compiler.36424714_0"
        /*0030*/ 	.string	"-arch sm_100 -m 64 "



//--------------------- .note.nv.cuinfo           --------------------------
	.section	.note.nv.cuinfo,"",@"SHT_NOTE"
	.sectionflags	@"SHF_NOTE_NV_CUINFO"
        /*0018*/ 	.short	0x0002
        /*001a*/ 	.short	0x0064
        /*001c*/ 	.short	0x0082
	.zero		2


//--------------------- .nv.info                  --------------------------
	.section	.nv.info,"",@"SHT_CUDA_INFO"
	.align	4


	//----- nvinfo : EIATTR_REGCOUNT
	.align		4
        /*0000*/ 	.byte	0x04, 0x2f
        /*0002*/ 	.short	(.L_1 - .L_0)
	.align		4
.L_0:
        /*0004*/ 	.word	index@(_Z18compact_trim_atomsiiPjS_PiS_)
        /*0008*/ 	.word	0x0000001c


	//----- nvinfo : EIATTR_FRAME_SIZE
	.align		4
.L_1:
        /*000c*/ 	.byte	0x04, 0x11
        /*000e*/ 	.short	(.L_3 - .L_2)
	.align		4
.L_2:
        /*0010*/ 	.word	index@(_Z18compact_trim_atomsiiPjS_PiS_)
        /*0014*/ 	.word	0x00000000


	//----- nvinfo : EIATTR_MIN_STACK_SIZE
	.align		4
.L_3:
        /*0018*/ 	.byte	0x04, 0x12
        /*001a*/ 	.short	(.L_5 - .L_4)
	.align		4
.L_4:
        /*001c*/ 	.word	index@(_Z18compact_trim_atomsiiPjS_PiS_)
        /*0020*/ 	.word	0x00000000
.L_5:


//--------------------- .nv.compat                --------------------------
	.section	.nv.compat,"",@"SHT_CUDA_COMPAT_INFO"
	.align	4
        /*0000*/ 	.byte	0x02, 0x09, 0x00, 0x00, 0x02, 0x02, 0x01, 0x00, 0x02, 0x05, 0x05, 0x00, 0x03, 0x07, 0x01, 0x01
        /*0010*/ 	.byte	0x02, 0x03, 0x00, 0x00, 0x02, 0x06, 0x01, 0x00, 0x04, 0x0b, 0x08, 0x00, 0x09, 0x00, 0x00, 0x00
        /*0020*/ 	.byte	0x00, 0x00, 0x00, 0x00


//--------------------- .nv.info._Z18compact_trim_atomsiiPjS_PiS_ --------------------------
	.section	.nv.info._Z18compact_trim_atomsiiPjS_PiS_,"",@"SHT_CUDA_INFO"
	.sectionflags	@""
	.align	4


	//----- nvinfo : EIATTR_CUDA_API_VERSION
	.align		4
        /*0000*/ 	.byte	0x04, 0x37
        /*0002*/ 	.short	(.L_7 - .L_6)
.L_6:
        /*0004*/ 	.word	0x00000082


	//----- nvinfo : EIATTR_KPARAM_INFO
	.align		4
.L_7:
        /*0008*/ 	.byte	0x04, 0x17
        /*000a*/ 	.short	(.L_9 - .L_8)
.L_8:
        /*000c*/ 	.word	0x00000000
        /*0010*/ 	.short	0x0005
        /*0012*/ 	.short	0x0020
        /*0014*/ 	.byte	0x00, 0xf5, 0x21, 0x00


	//----- nvinfo : EIATTR_KPARAM_INFO
	.align		4
.L_9:
        /*0018*/ 	.byte	0x04, 0x17
        /*001a*/ 	.short	(.L_11 - .L_10)
.L_10:
        /*001c*/ 	.word	0x00000000
        /*0020*/ 	.short	0x0004
        /*0022*/ 	.short	0x0018
        /*0024*/ 	.byte	0x00, 0xf5, 0x21, 0x00


	//----- nvinfo : EIATTR_KPARAM_INFO
	.align		4
.L_11:
        /*0028*/ 	.byte	0x04, 0x17
        /*002a*/ 	.short	(.L_13 - .L_12)
.L_12:
        /*002c*/ 	.word	0x00000000
        /*0030*/ 	.short	0x0003
        /*0032*/ 	.short	0x0010
        /*0034*/ 	.byte	0x00, 0xf5, 0x21, 0x00


	//----- nvinfo : EIATTR_KPARAM_INFO
	.align		4
.L_13:
        /*0038*/ 	.byte	0x04, 0x17
        /*003a*/ 	.short	(.L_15 - .L_14)
.L_14:
        /*003c*/ 	.word	0x00000000
        /*0040*/ 	.short	0x0002
        /*0042*/ 	.short	0x0008
        /*0044*/ 	.byte	0x00, 0xf5, 0x21, 0x00


	//----- nvinfo : EIATTR_KPARAM_INFO
	.align		4
.L_15:
        /*0048*/ 	.byte	0x04, 0x17
        /*004a*/ 	.short	(.L_17 - .L_16)
.L_16:
        /*004c*/ 	.word	0x00000000
        /*0050*/ 	.short	0x0001
        /*0052*/ 	.short	0x0004
        /*0054*/ 	.byte	0x00, 0xf0, 0x11, 0x00


	//----- nvinfo : EIATTR_KPARAM_INFO
	.align		4
.L_17:
        /*0058*/ 	.byte	0x04, 0x17
        /*005a*/ 	.short	(.L_19 - .L_18)
.L_18:
        /*005c*/ 	.word	0x00000000
        /*0060*/ 	.short	0x0000
        /*0062*/ 	.short	0x0000
        /*0064*/ 	.byte	0x00, 0xf0, 0x11, 0x00


	//----- nvinfo : EIATTR_SPARSE_MMA_MASK
	.align		4
.L_19:
        /*0068*/ 	.byte	0x03, 0x50
        /*006a*/ 	.short	0x0000


	//----- nvinfo : EIATTR_MAXREG_COUNT
	.align		4
        /*006c*/ 	.byte	0x03, 0x1b
        /*006e*/ 	.short	0x00ff


	//----- nvinfo : EIATTR_MERCURY_ISA_VERSION
	.align		4
        /*0070*/ 	.byte	0x03, 0x5f
        /*0072*/ 	.short	0x0101


	//----- nvinfo : EIATTR_INT_WARP_WIDE_INSTR_OFFSETS
	.align		4
        /*0074*/ 	.byte	0x04, 0x31
        /*0076*/ 	.short	(.L_21 - .L_20)


	//   ....[0]....
.L_20:
        /*0078*/ 	.word	0x00000340


	//   ....[1]....
        /*007c*/ 	.word	0x00000400


	//   ....[2]....
        /*0080*/ 	.word	0x00000660


	//   ....[3]....
        /*0084*/ 	.word	0x00000720


	//   ....[4]....
        /*0088*/ 	.word	0x00000970


	//   ....[5]....
        /*008c*/ 	.word	0x00000a30


	//   ....[6]....
        /*0090*/ 	.word	0x00000c90


	//   ....[7]....
        /*0094*/ 	.word	0x00000d50


	//   ....[8]....
        /*0098*/ 	.word	0x00001070


	//   ....[9]....
        /*009c*/ 	.word	0x00001130


	//   ....[10]....
        /*00a0*/ 	.word	0x000012e0


	//   ....[11]....
        /*00a4*/ 	.word	0x000013a0


	//----- nvinfo : EIATTR_COOP_GROUP_MASK_REGIDS
	.align		4
.L_21:
        /*00a8*/ 	.byte	0x04, 0x29
        /*00aa*/ 	.short	(.L_23 - .L_22)


	//   ....[0]....
.L_22:
        /*00ac*/ 	.word	0xffffffff


	//   ....[1]....
        /*00b0*/ 	.word	0xffffffff


	//   ....[2]....
        /*00b4*/ 	.word	0xffffffff


	//   ....[3]....
        /*00b8*/ 	.word	0xffffffff


	//   ....[4]....
        /*00bc*/ 	.word	0xffffffff


	//----- nvinfo : EIATTR_COOP_GROUP_INSTR_OFFSETS
	.align		4
.L_23:
        /*00c0*/ 	.byte	0x04, 0x28
        /*00c2*/ 	.short	(.L_25 - .L_24)


	//   ....[0]....
.L_24:
        /*00c4*/ 	.word	0x00000250


	//   ....[1]....
        /*00c8*/ 	.word	0x00000580


	//   ....[2]....
        /*00cc*/ 	.word	0x00000890


	//   ....[3]....
        /*00d0*/ 	.word	0x00000bb0


	//   ....[4]....
        /*00d4*/ 	.word	0x00000f80


	//----- nvinfo : EIATTR_VRC_CTA_INIT_COUNT
	.align		4
.L_25:
        /*00d8*/ 	.byte	0x02, 0x4a
	.zero		1
	.zero		1


	//----- nvinfo : EIATTR_EXIT_INSTR_OFFSETS
	.align		4
        /*00dc*/ 	.byte	0x04, 0x1c
        /*00de*/ 	.short	(.L_27 - .L_26)


	//   ....[0]....
.L_26:
        /*00e0*/ 	.word	0x000000a0


	//   ....[1]....
        /*00e4*/ 	.word	0x00001290


	//   ....[2]....
        /*00e8*/ 	.word	0x000014b0


	//----- nvinfo : EIATTR_CRS_STACK_SIZE
	.align		4
.L_27:
        /*00ec*/ 	.byte	0x04, 0x1e
        /*00ee*/ 	.short	(.L_29 - .L_28)
.L_28:
        /*00f0*/ 	.word	0x00000000


	//----- nvinfo : EIATTR_CBANK_PARAM_SIZE
	.align		4
.L_29:
        /*00f4*/ 	.byte	0x03, 0x19
        /*00f6*/ 	.short	0x0028


	//----- nvinfo : EIATTR_PARAM_CBANK
	.align		4
        /*00f8*/ 	.byte	0x04, 0x0a
        /*00fa*/ 	.short	(.L_31 - .L_30)
	.align		4
.L_30:
        /*00fc*/ 	.word	index@(.nv.constant0._Z18compact_trim_atomsiiPjS_PiS_)
        /*0100*/ 	.short	0x0380
        /*0102*/ 	.short	0x0028


	//----- nvinfo : EIATTR_SW_WAR
	.align		4
.L_31:
        /*0104*/ 	.byte	0x04, 0x36
        /*0106*/ 	.short	(.L_33 - .L_32)
.L_32:
        /*0108*/ 	.word	0x00000008
.L_33:


//--------------------- .nv.callgraph             --------------------------
	.section	.nv.callgraph,"",@"SHT_CUDA_CALLGRAPH"
	.align	4
	.sectionentsize	8
	.align		4
        /*0000*/ 	.word	0x00000000
	.align		4
        /*0004*/ 	.word	0xffffffff
	.align		4
        /*0008*/ 	.word	0x00000000
	.align		4
        /*000c*/ 	.word	0xfffffffe
	.align		4
        /*0010*/ 	.word	0x00000000
	.align		4
        /*0014*/ 	.word	0xfffffffd
	.align		4
        /*0018*/ 	.word	0x00000000
	.align		4
        /*001c*/ 	.word	0xfffffffc


//--------------------- .text._Z18compact_trim_atomsiiPjS_PiS_ --------------------------
	.section	.text._Z18compact_trim_atomsiiPjS_PiS_,"ax",@progbits
	.align	128
        .global         _Z18compact_trim_atomsiiPjS_PiS_
        .type           _Z18compact_trim_atomsiiPjS_PiS_,@function
        .size           _Z18compact_trim_atomsiiPjS_PiS_,(.L_x_22 - _Z18compact_trim_atomsiiPjS_PiS_)
        .other          _Z18compact_trim_atomsiiPjS_PiS_,@"STO_CUDA_ENTRY STV_DEFAULT"
_Z18compact_trim_atomsiiPjS_PiS_:
.text._Z18compact_trim_atomsiiPjS_PiS_:
[----:B------:R-:W-:Y:S01]  /*0000*/  LDC R1, c[0x0][0x37c] ;  /* 0x0000df00ff017b82 */ /* 0x000fe20000000800 */
[----:B------:R-:W0:Y:S07]  /*0010*/  S2R R0, SR_TID.X ;  /* 0x0000000000007919 */ /* 0x000e2e0000002100 */
[----:B------:R-:W1:Y:S01]  /*0020*/  LDC.64 R16, c[0x0][0x380] ;  /* 0x0000e000ff107b82 */ /* 0x000e620000000a00 */
[----:B------:R-:W-:-:S07]  /*0030*/  UMOV UR4, 0x400 ;  /* 0x0000040000047882 */ /* 0x000fce0000000000 */
[----:B------:R-:W2:Y:S01]  /*0040*/  S2UR UR5, SR_CgaCtaId ;  /* 0x00000000000579c3 */ /* 0x000ea20000008800 */
[----:B-1----:R-:W-:Y:S01]  /*0050*/  ISETP.GE.AND P0, PT, R17, 0x1, PT ;  /* 0x000000011100780c */ /* 0x002fe20003f06270 */
[----:B--2---:R-:W-:-:S06]  /*0060*/  ULEA UR4, UR5, UR4, 0x18 ;  /* 0x0000000405047291 */ /* 0x004fcc000f8ec0ff */
[----:B0-----:R-:W-:-:S05]  /*0070*/  LEA R3, R0, UR4, 0x2 ;  /* 0x0000000400037c11 */ /* 0x001fca000f8e10ff */
[----:B------:R0:W-:Y:S04]  /*0080*/  STS [R3], R16 ;  /* 0x0000001003007388 */ /* 0x0001e80000000800 */
[----:B------:R0:W-:Y:S01]  /*0090*/  STS [R3+0x80], R16 ;  /* 0x0000801003007388 */ /* 0x0001e20000000800 */
[----:B------:R-:W-:Y:S05]  /*00a0*/  @!P0 EXIT ;  /* 0x000000000000894d */ /* 0x000fea0003800000 */
[----:B------:R-:W1:Y:S01]  /*00b0*/  S2R R2, SR_CTAID.X ;  /* 0x0000000000027919 */ /* 0x000e620000002500 */
[C---:B------:R-:W-:Y:S01]  /*00c0*/  ISETP.GE.U32.AND P0, PT, R17.reuse, 0x4, PT ;  /* 0x000000041100780c */ /* 0x040fe20003f06070 */
[----:B------:R-:W-:Y:S01]  /*00d0*/  IMAD.MOV.U32 R7, RZ, RZ, -0x1 ;  /* 0xffffffffff077424 */ /* 0x000fe200078e00ff */
[----:B------:R-:W-:Y:S01]  /*00e0*/  LOP3.LUT R4, R0, 0x1f, RZ, 0xc0, !PT ;  /* 0x0000001f00047812 */ /* 0x000fe200078ec0ff */
[----:B------:R-:W2:Y:S01]  /*00f0*/  LDCU.64 UR6, c[0x0][0x358] ;  /* 0x00006b00ff0677ac */ /* 0x000ea20008000a00 */
[----:B------:R-:W-:Y:S01]  /*0100*/  LOP3.LUT R5, R17, 0x3, RZ, 0xc0, !PT ;  /* 0x0000000311057812 */ /* 0x000fe200078ec0ff */
[----:B------:R-:W-:Y:S01]  /*0110*/  IMAD.MOV.U32 R6, RZ, RZ, RZ ;  /* 0x000000ffff067224 */ /* 0x000fe200078e00ff */
[----:B------:R-:W-:Y:S01]  /*0120*/  SHF.L.U32 R7, R7, R4, RZ ;  /* 0x0000000407077219 */ /* 0x000fe200000006ff */
[----:B------:R-:W-:Y:S02]  /*0130*/  IMAD.MOV.U32 R22, RZ, RZ, RZ ;  /* 0x000000ffff167224 */ /* 0x000fe400078e00ff */
[----:B-1----:R-:W-:-:S04]  /*0140*/  IMAD R9, R2, R17, RZ ;  /* 0x0000001102097224 */ /* 0x002fc800078e02ff */
[----:B--2---:R-:W-:Y:S05]  /*0150*/  @!P0 BRA `(.L_x_0) ;  /* 0x0000000c00508947 */ /* 0x004fea0003800000 */
[----:B------:R-:W1:Y:S01]  /*0160*/  LDC R8, c[0x0][0x380] ;  /* 0x0000e000ff087b82 */ /* 0x000e620000000800 */
[----:B------:R-:W-:Y:S01]  /*0170*/  LOP3.LUT R6, R17, 0x7ffffffc, RZ, 0xc0, !PT ;  /* 0x7ffffffc11067812 */ /* 0x000fe200078ec0ff */
[----:B------:R-:W-:Y:S02]  /*0180*/  IMAD R21, R9, 0x20, R0 ;  /* 0x0000002009157824 */ /* 0x000fe400078e0200 */
[----:B------:R-:W-:Y:S02]  /*0190*/  IMAD.MOV.U32 R22, RZ, RZ, RZ ;  /* 0x000000ffff167224 */ /* 0x000fe400078e00ff */
[----:B------:R-:W-:Y:S02]  /*01a0*/  VIADD R21, R21, 0x40 ;  /* 0x0000004015157836 */ /* 0x000fe40000000000 */
[----:B------:R-:W2:Y:S01]  /*01b0*/  LDC.64 R10, c[0x0][0x398] ;  /* 0x0000e600ff0a7b82 */ /* 0x000ea20000000a00 */
[----:B------:R-:W-:-:S07]  /*01c0*/  IMAD.MOV R20, RZ, RZ, -R6 ;  /* 0x000000ffff147224 */ /* 0x000fce00078e0a06 */
[----:B------:R-:W3:Y:S08]  /*01d0*/  LDC.64 R12, c[0x0][0x3a0] ;  /* 0x0000e800ff0c7b82 */ /* 0x000ef00000000a00 */
[----:B------:R-:W4:Y:S02]  /*01e0*/  LDC.64 R14, c[0x0][0x388] ;  /* 0x0000e200ff0e7b82 */ /* 0x000f240000000a00 */
.L_x_13:
[----:B----4-:R-:W-:-:S04]  /*01f0*/  VIADD R17, R21, 0xffffffc0 ;  /* 0xffffffc015117836 */ /* 0x010fc80000000000 */
[----:B0---4-:R-:W-:-:S06]  /*0200*/  IMAD.WIDE.U32 R16, R17, 0x4, R14 ;  /* 0x0000000411107825 */ /* 0x011fcc00078e000e */
[----:B------:R-:W1:Y:S01]  /*0210*/  LDG.E.CONSTANT R17, desc[UR6][R16.64] ;  /* 0x0000000610117981 */ /* 0x000e62000c1e9900 */
[----:B------:R-:W-:Y:S01]  /*0220*/  VIADD R20, R20, 0x4 ;  /* 0x0000000414147836 */ /* 0x000fe20000000000 */
[CC--:B-1----:R-:W-:Y:S02]  /*0230*/  ISETP.GE.AND P0, PT, R17.reuse, R8.reuse, PT ;  /* 0x000000081100720c */ /* 0x0c2fe40003f06270 */
[----:B------:R-:W-:-:S11]  /*0240*/  ISETP.GE.AND P1, PT, R17, R8, PT ;  /* 0x000000081100720c */ /* 0x000fd60003f26270 */
[----:B------:R-:W-:Y:S02]  /*0250*/  VOTE.ANY R24, PT, !P0 ;  /* 0x0000000000187806 */ /* 0x000fe400040e0100 */
[----:B------:R-:W-:Y:S02]  /*0260*/  ISETP.NE.AND P0, PT, R20, RZ, PT ;  /* 0x000000ff1400720c */ /* 0x000fe40003f05270 */
[----:B------:R-:W-:Y:S01]  /*0270*/  @!P1 LOP3.LUT R18, R24, R7, RZ, 0x30, !PT ;  /* 0x0000000718129212 */ /* 0x000fe200078e30ff */
[----:B------:R-:W-:Y:S08]  /*0280*/  POPC R23, R24 ;  /* 0x0000001800177309 */ /* 0x000ff00000000000 */
[----:B------:R-:W0:Y:S02]  /*0290*/  @!P1 POPC R19, R18 ;  /* 0x0000001200139309 */ /* 0x000e240000000000 */
[----:B0-----:R-:W-:-:S02]  /*02a0*/  @!P1 IMAD.IADD R19, R19, 0x1, R22 ;  /* 0x0000000113139824 */ /* 0x001fc400078e0216 */
[----:B------:R-:W-:-:S03]  /*02b0*/  IMAD.IADD R22, R23, 0x1, R22 ;  /* 0x0000000117167824 */ /* 0x000fc600078e0216 */
[----:B------:R-:W-:-:S05]  /*02c0*/  @!P1 LEA R19, R19, UR4, 0x2 ;  /* 0x0000000413139c11 */ /* 0x000fca000f8e10ff */
[----:B------:R0:W-:Y:S01]  /*02d0*/  @!P1 STS [R19], R17 ;  /* 0x0000001113009388 */ /* 0x0001e20000000800 */
[----:B------:R-:W-:-:S13]  /*02e0*/  ISETP.GE.AND P1, PT, R22, 0x21, PT ;  /* 0x000000211600780c */ /* 0x000fda0003f26270 */
[----:B0-----:R-:W-:Y:S05]  /*02f0*/  @!P1 BRA `(.L_x_1) ;  /* 0x00000000008c9947 */ /* 0x001fea0003800000 */
[----:B------:R-:W-:Y:S01]  /*0300*/  ISETP.NE.AND P1, PT, R4, RZ, PT ;  /* 0x000000ff0400720c */ /* 0x000fe20003f25270 */
[----:B------:R-:W-:-:S12]  /*0310*/  BSSY.RECONVERGENT B0, `(.L_x_2) ;  /* 0x0000012000007945 */ /* 0x000fd80003800200 */
[----:B------:R-:W-:Y:S05]  /*0320*/  @P1 BRA `(.L_x_3) ;  /* 0x0000000000401947 */ /* 0x000fea0003800000 */
[----:B------:R-:W0:Y:S01]  /*0330*/  S2R R18, SR_LANEID ;  /* 0x0000000000127919 */ /* 0x000e220000000000 */
[----:B------:R-:W-:Y:S01]  /*0340*/  VOTEU.ANY UR4, UPT, PT ;  /* 0x0000000000047886 */ /* 0x000fe200038e0100 */
[----:B------:R-:W1:Y:S01]  /*0350*/  LDC.64 R16, c[0x0][0x390] ;  /* 0x0000e400ff107b82 */ /* 0x000e620000000a00 */
[----:B------:R-:W0:Y:S08]  /*0360*/  FLO.U32 R23, UR4 ;  /* 0x0000000400177d00 */ /* 0x000e3000080e0000 */
[----:B------:R-:W1:Y:S01]  /*0370*/  POPC R19, UR4 ;  /* 0x0000000400137d09 */ /* 0x000e620008000000 */
[----:B0-----:R-:W-:-:S13]  /*0380*/  ISETP.EQ.U32.AND P1, PT, R23, R18, PT ;  /* 0x000000121700720c */ /* 0x001fda0003f22070 */
[----:B-1----:R-:W4:Y:S01]  /*0390*/  @P1 ATOMG.E.ADD.STRONG.GPU PT, R16, desc[UR6][R16.64], R19 ;  /* 0x80000013101019a8 */ /* 0x002f2200081ef106 */
[----:B------:R-:W0:Y:S01]  /*03a0*/  S2UR UR5, SR_CgaCtaId ;  /* 0x00000000000579c3 */ /* 0x000e220000008800 */
[----:B------:R-:W1:Y:S02]  /*03b0*/  S2R R24, SR_LTMASK ;  /* 0x0000000000187919 */ /* 0x000e640000003900 */
[----:B-1----:R-:W-:Y:S01]  /*03c0*/  LOP3.LUT R24, R24, UR4, RZ, 0xc0, !PT ;  /* 0x0000000418187c12 */ /* 0x002fe2000f8ec0ff */
[----:B------:R-:W-:Y:S02]  /*03d0*/  UMOV UR4, 0x400 ;  /* 0x0000040000047882 */ /* 0x000fe40000000000 */
[----:B0-----:R-:W-:Y:S01]  /*03e0*/  ULEA UR4, UR5, UR4, 0x18 ;  /* 0x0000000405047291 */ /* 0x001fe2000f8ec0ff */
[----:B------:R-:W0:Y:S01]  /*03f0*/  POPC R25, R24 ;  /* 0x0000001800197309 */ /* 0x000e220000000000 */
[----:B----4-:R-:W0:Y:S02]  /*0400*/  SHFL.IDX PT, R18, R16, R23, 0x1f ;  /* 0x00001f1710127589 */ /* 0x010e2400000e0000 */
[----:B0-----:R-:W-:-:S05]  /*0410*/  IMAD.IADD R18, R18, 0x1, R25 ;  /* 0x0000000112127824 */ /* 0x001fca00078e0219 */
[----:B------:R0:W-:Y:S03]  /*0420*/  STS [UR4+0x100], R18 ;  /* 0x00010012ff007988 */ /* 0x0001e60008000804 */
.L_x_3:
[----:B------:R-:W-:Y:S05]  /*0430*/  BSYNC.RECONVERGENT B0 ;  /* 0x0000000000007941 */ /* 0x000fea0003800200 */
.L_x_2:
[----:B------:R-:W1:Y:S01]  /*0440*/  S2UR UR5, SR_CgaCtaId ;  /* 0x00000000000579c3 */ /* 0x000e620000008800 */
[----:B------:R-:W-:Y:S01]  /*0450*/  UMOV UR4, 0x400 ;  /* 0x0000040000047882 */ /* 0x000fe20000000000 */
[----:B------:R-:W4:Y:S01]  /*0460*/  LDS R24, [R3+0x80] ;  /* 0x0000800003187984 */ /* 0x000f220000000800 */
[----:B------:R-:W-:-:S03]  /*0470*/  VIADD R22, R22, 0xffffffe0 ;  /* 0xffffffe016167836 */ /* 0x000fc60000000000 */
[----:B------:R-:W-:Y:S01]  /*0480*/  LDS R23, [R3] ;  /* 0x0000000003177984 */ /* 0x000fe20000000800 */
[----:B-1----:R-:W-:-:S09]  /*0490*/  ULEA UR4, UR5, UR4, 0x18 ;  /* 0x0000000405047291 */ /* 0x002fd2000f8ec0ff */
[----:B------:R-:W0:Y:S04]  /*04a0*/  LDS R19, [UR4+0x100] ;  /* 0x00010004ff137984 */ /* 0x000e280008000800 */
[----:B------:R-:W1:Y:S04]  /*04b0*/  LDS R17, [UR4+0x100] ;  /* 0x00010004ff117984 */ /* 0x000e680008000800 */
[----:B------:R0:W-:Y:S04]  /*04c0*/  STS [R3+0x80], R8 ;  /* 0x0000800803007388 */ /* 0x0001e80000000800 */
[----:B----4-:R4:W-:Y:S01]  /*04d0*/  STS [R3], R24 ;  /* 0x0000001803007388 */ /* 0x0109e20000000800 */
[----:B0-2---:R-:W-:-:S04]  /*04e0*/  IMAD.WIDE R18, R19, 0x4, R10 ;  /* 0x0000000413127825 */ /* 0x005fc800078e020a */
[----:B-1----:R-:W-:Y:S01]  /*04f0*/  IMAD R17, R17, 0x20, R0 ;  /* 0x0000002011117824 */ /* 0x002fe200078e0200 */
[----:B------:R4:W-:Y:S03]  /*0500*/  STG.E desc[UR6][R18.64], R2 ;  /* 0x0000000212007986 */ /* 0x0009e6000c101906 */
[----:B---3--:R-:W-:-:S05]  /*0510*/  IMAD.WIDE.U32 R16, R17, 0x4, R12 ;  /* 0x0000000411107825 */ /* 0x008fca00078e000c */
[----:B------:R4:W-:Y:S02]  /*0520*/  STG.E desc[UR6][R16.64], R23 ;  /* 0x0000001710007986 */ /* 0x0009e4000c101906 */
.L_x_1:
[----:B----4-:R-:W-:-:S05]  /*0530*/  IADD3 R17, PT, PT, R21, -0x20, RZ ;  /* 0xffffffe015117810 */ /* 0x010fca0007ffe0ff */
[----:B------:R-:W-:-:S06]  /*0540*/  IMAD.WIDE.U32 R16, R17, 0x4, R14 ;  /* 0x0000000411107825 */ /* 0x000fcc00078e000e */
[----:B------:R-:W4:Y:S02]  /*0550*/  LDG.E.CONSTANT R17, desc[UR6][R16.64] ;  /* 0x0000000610117981 */ /* 0x000f24000c1e9900 */
[CC--:B----4-:R-:W-:Y:S02]  /*0560*/  ISETP.GE.AND P1, PT, R17.reuse, R8.reuse, PT ;  /* 0x000000081100720c */ /* 0x0d0fe40003f26270 */
[----:B------:R-:W-:-:S11]  /*0570*/  ISETP.GE.AND P2, PT, R17, R8, PT ;  /* 0x000000081100720c */ /* 0x000fd60003f46270 */
[----:B------:R-:W-:-:S04]  /*0580*/  VOTE.ANY R24, PT, !P1 ;  /* 0x0000000000187806 */ /* 0x000fc800048e0100 */
[----:B------:R-:W-:Y:S01]  /*0590*/  @!P2 LOP3.LUT R18, R24, R7, RZ, 0x30, !PT ;  /* 0x000000071812a212 */ /* 0x000fe200078e30ff */
[----:B------:R-:W-:Y:S08]  /*05a0*/  POPC R23, R24 ;  /* 0x0000001800177309 */ /* 0x000ff00000000000 */
[----:B------:R-:W0:Y:S02]  /*05b0*/  @!P2 POPC R19, R18 ;  /* 0x000000120013a309 */ /* 0x000e240000000000 */
[----:B0-----:R-:W-:-:S02]  /*05c0*/  @!P2 IMAD.IADD R19, R19, 0x1, R22 ;  /* 0x000000011313a824 */ /* 0x001fc400078e0216 */
[----:B------:R-:W-:-:S03]  /*05d0*/  IMAD.IADD R22, R23, 0x1, R22 ;  /* 0x0000000117167824 */ /* 0x000fc600078e0216 */
[----:B------:R-:W-:Y:S02]  /*05e0*/  @!P2 LEA R19, R19, UR4, 0x2 ;  /* 0x000000041313ac11 */ /* 0x000fe4000f8e10ff */
[----:B------:R-:W-:-:S03]  /*05f0*/  ISETP.GE.AND P1, PT, R22, 0x21, PT ;  /* 0x000000211600780c */ /* 0x000fc60003f26270 */
[----:B------:R0:W-:Y:S10]  /*0600*/  @!P2 STS [R19], R17 ;  /* 0x000000111300a388 */ /* 0x0001f40000000800 */
        /* <DEDUP_REMOVED lines=20> */
.L_x_6:
[----:B------:R-:W-:Y:S05]  /*0750*/  BSYNC.RECONVERGENT B0 ;  /* 0x0000000000007941 */ /* 0x000fea0003800200 */
.L_x_5:
[----:B------:R-:W1:Y:S01]  /*0760*/  S2UR UR5, SR_CgaCtaId ;  /* 0x00000000000579c3 */ /* 0x000e620000008800 */
[----:B------:R-:W-:Y:S01]  /*0770*/  UMOV UR4, 0x400 ;  /* 0x0000040000047882 */ /* 0x000fe20000000000 */
[----:B------:R-:W4:Y:S01]  /*0780*/  LDS R24, [R3+0x80] ;  /* 0x0000800003187984 */ /* 0x000f220000000800 */
[----:B------:R-:W-:-:S03]  /*0790*/  VIADD R22, R22, 0xffffffe0 ;  /* 0xffffffe016167836 */ /* 0x000fc60000000000 */
[----:B------:R-:W-:Y:S01]  /*07a0*/  LDS R23, [R3] ;  /* 0x0000000003177984 */ /* 0x000fe20000000800 */
[----:B-1----:R-:W-:-:S09]  /*07b0*/  ULEA UR4, UR5, UR4, 0x18 ;  /* 0x0000000405047291 */ /* 0x002fd2000f8ec0ff */
[----:B------:R-:W2:Y:S04]  /*07c0*/  LDS R17, [UR4+0x100] ;  /* 0x00010004ff117984 */ /* 0x000ea80008000800 */
[----:B------:R-:W1:Y:S04]  /*07d0*/  LDS R19, [UR4+0x100] ;  /* 0x00010004ff137984 */ /* 0x000e680008000800 */
[----:B------:R0:W-:Y:S04]  /*07e0*/  STS [R3+0x80], R8 ;  /* 0x0000800803007388 */ /* 0x0001e80000000800 */
[----:B----4-:R4:W-:Y:S01]  /*07f0*/  STS [R3], R24 ;  /* 0x0000001803007388 */ /* 0x0109e20000000800 */
[----:B--2---:R-:W-:-:S04]  /*0800*/  IMAD.WIDE R16, R17, 0x4, R10 ;  /* 0x0000000411107825 */ /* 0x004fc800078e020a */
[----:B-1----:R-:W-:Y:S01]  /*0810*/  IMAD R19, R19, 0x20, R0 ;  /* 0x0000002013137824 */ /* 0x002fe200078e0200 */
[----:B------:R4:W-:Y:S03]  /*0820*/  STG.E desc[UR6][R16.64], R2 ;  /* 0x0000000210007986 */ /* 0x0009e6000c101906 */
[----:B0--3--:R-:W-:-:S05]  /*0830*/  IMAD.WIDE.U32 R18, R19, 0x4, R12 ;  /* 0x0000000413127825 */ /* 0x009fca00078e000c */
[----:B------:R4:W-:Y:S02]  /*0840*/  STG.E desc[UR6][R18.64], R23 ;  /* 0x0000001712007986 */ /* 0x0009e4000c101906 */
.L_x_4:
[----:B----4-:R-:W-:-:S06]  /*0850*/  IMAD.WIDE.U32 R16, R21, 0x4, R14 ;  /* 0x0000000415107825 */ /* 0x010fcc00078e000e */
        /* <DEDUP_REMOVED lines=32> */
.L_x_9:
[----:B------:R-:W-:Y:S05]  /*0a60*/  BSYNC.RECONVERGENT B0 ;  /* 0x0000000000007941 */ /* 0x000fea0003800200 */
.L_x_8:
        /* <DEDUP_REMOVED lines=15> */
.L_x_7:
[----:B----4-:R-:W-:-:S05]  /*0b60*/  IADD3 R17, PT, PT, R21, 0x20, RZ ;  /* 0x0000002015117810 */ /* 0x010fca0007ffe0ff */
        /* <DEDUP_REMOVED lines=33> */
.L_x_12:
[----:B------:R-:W-:Y:S05]  /*0d80*/  BSYNC.RECONVERGENT B0 ;  /* 0x0000000000007941 */ /* 0x000fea0003800200 */
.L_x_11:
        /* <DEDUP_REMOVED lines=15> */
.L_x_10:
[----:B------:R-:W-:Y:S01]  /*0e80*/  VIADD R21, R21, 0x80 ;  /* 0x0000008015157836 */ /* 0x000fe20000000000 */
[----:B------:R-:W-:Y:S06]  /*0e90*/  @P0 BRA `(.L_x_13) ;  /* 0xfffffff000d40947 */ /* 0x000fec000383ffff */
.L_x_0:
[----:B------:R-:W-:-:S13]  /*0ea0*/  ISETP.NE.AND P0, PT, R5, RZ, PT ;  /* 0x000000ff0500720c */ /* 0x000fda0003f05270 */
[----:B------:R-:W-:Y:S05]  /*0eb0*/  @!P0 BRA `(.L_x_14) ;  /* 0x0000000000f08947 */ /* 0x000fea0003800000 */
[----:B------:R-:W1:Y:S01]  /*0ec0*/  LDC R8, c[0x0][0x380] ;  /* 0x0000e000ff087b82 */ /* 0x000e620000000800 */
[----:B------:R-:W-:Y:S02]  /*0ed0*/  IMAD R9, R9, 0x20, R0 ;  /* 0x0000002009097824 */ /* 0x000fe400078e0200 */
[----:B------:R-:W-:Y:S02]  /*0ee0*/  IMAD.MOV R5, RZ, RZ, -R5 ;  /* 0x000000ffff057224 */ /* 0x000fe400078e0a05 */
[----:B------:R-:W-:-:S03]  /*0ef0*/  IMAD R9, R6, 0x20, R9 ;  /* 0x0000002006097824 */ /* 0x000fc600078e0209 */
[----:B------:R-:W0:Y:S08]  /*0f00*/  LDC.64 R14, c[0x0][0x398] ;  /* 0x0000e600ff0e7b82 */ /* 0x000e300000000a00 */
[----:B---3--:R-:W3:Y:S08]  /*0f10*/  LDC.64 R12, c[0x0][0x3a0] ;  /* 0x0000e800ff0c7b82 */ /* 0x008ef00000000a00 */
[----:B--2---:R-:W2:Y:S02]  /*0f20*/  LDC.64 R10, c[0x0][0x388] ;  /* 0x0000e200ff0a7b82 */ /* 0x004ea40000000a00 */
.L_x_18:
[----:B0-2-4-:R-:W-:-:S06]  /*0f30*/  IMAD.WIDE.U32 R16, R9, 0x4, R10 ;  /* 0x0000000409107825 */ /* 0x015fcc00078e000a */
        /* <DEDUP_REMOVED lines=9> */
[----:B0-----:R-:W-:Y:S01]  /*0fd0*/  @!P1 IADD3 R19, PT, PT, R19, R22, RZ ;  /* 0x0000001613139210 */ /* 0x001fe20007ffe0ff */
        /* <DEDUP_REMOVED lines=14> */
[----:B-1----:R-:W2:Y:S01]  /*10c0*/  @P1 ATOMG.E.ADD.STRONG.GPU PT, R17, desc[UR6][R16.64], R19 ;  /* 0x80000013101119a8 */ /* 0x002ea200081ef106 */
[----:B------:R-:W0:Y:S01]  /*10d0*/  S2UR UR5, SR_CgaCtaId ;  /* 0x00000000000579c3 */ /* 0x000e220000008800 */
[----:B------:R-:W1:Y:S02]  /*10e0*/  S2R R20, SR_LTMASK ;  /* 0x0000000000147919 */ /* 0x000e640000003900 */
[----:B-1----:R-:W-:Y:S01]  /*10f0*/  LOP3.LUT R20, R20, UR4, RZ, 0xc0, !PT ;  /* 0x0000000414147c12 */ /* 0x002fe2000f8ec0ff */
[----:B------:R-:W-:Y:S02]  /*1100*/  UMOV UR4, 0x400 ;  /* 0x0000040000047882 */ /* 0x000fe40000000000 */
[----:B0-----:R-:W-:Y:S01]  /*1110*/  ULEA UR4, UR5, UR4, 0x18 ;  /* 0x0000000405047291 */ /* 0x001fe2000f8ec0ff */
[----:B------:R-:W0:Y:S01]  /*1120*/  POPC R21, R20 ;  /* 0x0000001400157309 */ /* 0x000e220000000000 */
[----:B--2---:R-:W0:Y:S02]  /*1130*/  SHFL.IDX PT, R6, R17, R18, 0x1f ;  /* 0x00001f1211067589 */ /* 0x004e2400000e0000 */
[----:B0-----:R-:W-:-:S05]  /*1140*/  IMAD.IADD R6, R6, 0x1, R21 ;  /* 0x0000000106067824 */ /* 0x001fca00078e0215 */
[----:B------:R0:W-:Y:S03]  /*1150*/  STS [UR4+0x100], R6 ;  /* 0x00010006ff007988 */ /* 0x0001e60008000804 */
.L_x_17:
[----:B------:R-:W-:Y:S05]  /*1160*/  BSYNC.RECONVERGENT B0 ;  /* 0x0000000000007941 */ /* 0x000fea0003800200 */
.L_x_16:
[----:B------:R-:W1:Y:S01]  /*1170*/  S2UR UR5, SR_CgaCtaId ;  /* 0x00000000000579c3 */ /* 0x000e620000008800 */
[----:B------:R-:W-:Y:S01]  /*1180*/  UMOV UR4, 0x400 ;  /* 0x0000040000047882 */ /* 0x000fe20000000000 */
[----:B0-----:R-:W0:Y:S01]  /*1190*/  LDS R6, [R3+0x80] ;  /* 0x0000800003067984 */ /* 0x001e220000000800 */
[----:B------:R-:W-:-:S03]  /*11a0*/  VIADD R22, R22, 0xffffffe0 ;  /* 0xffffffe016167836 */ /* 0x000fc60000000000 */
[----:B------:R-:W-:Y:S01]  /*11b0*/  LDS R21, [R3] ;  /* 0x0000000003157984 */ /* 0x000fe20000000800 */
[----:B-1----:R-:W-:-:S09]  /*11c0*/  ULEA UR4, UR5, UR4, 0x18 ;  /* 0x0000000405047291 */ /* 0x002fd2000f8ec0ff */
[----:B------:R-:W1:Y:S04]  /*11d0*/  LDS R17, [UR4+0x100] ;  /* 0x00010004ff117984 */ /* 0x000e680008000800 */
[----:B------:R-:W2:Y:S04]  /*11e0*/  LDS R19, [UR4+0x100] ;  /* 0x00010004ff137984 */ /* 0x000ea80008000800 */
[----:B------:R4:W-:Y:S04]  /*11f0*/  STS [R3+0x80], R8 ;  /* 0x0000800803007388 */ /* 0x0009e80000000800 */
[----:B0-----:R4:W-:Y:S01]  /*1200*/  STS [R3], R6 ;  /* 0x0000000603007388 */ /* 0x0019e20000000800 */
[----:B-1----:R-:W-:-:S04]  /*1210*/  IMAD.WIDE R16, R17, 0x4, R14 ;  /* 0x0000000411107825 */ /* 0x002fc800078e020e */
[----:B--2---:R-:W-:Y:S01]  /*1220*/  IMAD R19, R19, 0x20, R0 ;  /* 0x0000002013137824 */ /* 0x004fe200078e0200 */
[----:B------:R4:W-:Y:S03]  /*1230*/  STG.E desc[UR6][R16.64], R2 ;  /* 0x0000000210007986 */ /* 0x0009e6000c101906 */
[----:B---3--:R-:W-:-:S05]  /*1240*/  IMAD.WIDE.U32 R18, R19, 0x4, R12 ;  /* 0x0000000413127825 */ /* 0x008fca00078e000c */
[----:B------:R4:W-:Y:S02]  /*1250*/  STG.E desc[UR6][R18.64], R21 ;  /* 0x0000001512007986 */ /* 0x0009e4000c101906 */
.L_x_15:
[----:B------:R-:W-:Y:S01]  /*1260*/  VIADD R9, R9, 0x20 ;  /* 0x0000002009097836 */ /* 0x000fe20000000000 */
[----:B------:R-:W-:Y:S06]  /*1270*/  @P0 BRA `(.L_x_18) ;  /* 0xfffffffc002c0947 */ /* 0x000fec000383ffff */
.L_x_14:
[----:B------:R-:W-:-:S13]  /*1280*/  ISETP.GE.AND P0, PT, R22, 0x1, PT ;  /* 0x000000011600780c */ /* 0x000fda0003f06270 */
[----:B------:R-:W-:Y:S05]  /*1290*/  @!P0 EXIT ;  /* 0x000000000000894d */ /* 0x000fea0003800000 */
[----:B------:R-:W-:Y:S01]  /*12a0*/  ISETP.NE.AND P0, PT, R4, RZ, PT ;  /* 0x000000ff0400720c */ /* 0x000fe20003f05270 */
[----:B------:R-:W-:-:S12]  /*12b0*/  BSSY.RECONVERGENT B0, `(.L_x_19) ;  /* 0x0000012000007945 */ /* 0x000fd80003800200 */
[----:B------:R-:W-:Y:S05]  /*12c0*/  @P0 BRA `(.L_x_20) ;  /* 0x0000000000400947 */ /* 0x000fea0003800000 */
[----:B------:R-:W1:Y:S01]  /*12d0*/  S2R R9, SR_LANEID ;  /* 0x0000000000097919 */ /* 0x000e620000000000 */
[----:B------:R-:W-:Y:S01]  /*12e0*/  VOTEU.ANY UR4, UPT, PT ;  /* 0x0000000000047886 */ /* 0x000fe200038e0100 */
[----:B------:R-:W5:Y:S01]  /*12f0*/  LDC.64 R4, c[0x0][0x390] ;  /* 0x0000e400ff047b82 */ /* 0x000f620000000a00 */
[----:B----4-:R-:W1:Y:S08]  /*1300*/  FLO.U32 R8, UR4 ;  /* 0x0000000400087d00 */ /* 0x010e7000080e0000 */
[----:B------:R-:W5:Y:S01]  /*1310*/  POPC R7, UR4 ;  /* 0x0000000400077d09 */ /* 0x000f620008000000 */
[----:B-1----:R-:W-:-:S13]  /*1320*/  ISETP.EQ.U32.AND P0, PT, R8, R9, PT ;  /* 0x000000090800720c */ /* 0x002fda0003f02070 */
[----:B-----5:R-:W4:Y:S01]  /*1330*/  @P0 ATOMG.E.ADD.STRONG.GPU PT, R5, desc[UR6][R4.64], R7 ;  /* 0x80000007040509a8 */ /* 0x020f2200081ef106 */
[----:B------:R-:W1:Y:S01]  /*1340*/  S2UR UR5, SR_CgaCtaId ;  /* 0x00000000000579c3 */ /* 0x000e620000008800 */
[----:B------:R-:W5:Y:S02]  /*1350*/  S2R R9, SR_LTMASK ;  /* 0x0000000000097919 */ /* 0x000f640000003900 */
[----:B-----5:R-:W-:Y:S01]  /*1360*/  LOP3.LUT R9, R9, UR4, RZ, 0xc0, !PT ;  /* 0x0000000409097c12 */ /* 0x020fe2000f8ec0ff */
[----:B------:R-:W-:Y:S02]  /*1370*/  UMOV UR4, 0x400 ;  /* 0x0000040000047882 */ /* 0x000fe40000000000 */
[----:B-1----:R-:W-:-:S03]  /*1380*/  ULEA UR4, UR5, UR4, 0x18 ;  /* 0x0000000405047291 */ /* 0x002fc6000f8ec0ff */
[----:B------:R-:W1:Y:S01]  /*1390*/  POPC R9, R9 ;  /* 0x0000000900097309 */ /* 0x000e620000000000 */
[----:B----4-:R-:W1:Y:S02]  /*13a0*/  SHFL.IDX PT, R6, R5, R8, 0x1f ;  /* 0x00001f0805067589 */ /* 0x010e6400000e0000 */
[----:B-1----:R-:W-:-:S05]  /*13b0*/  IMAD.IADD R6, R6, 0x1, R9 ;  /* 0x0000000106067824 */ /* 0x002fca00078e0209 */
[----:B------:R1:W-:Y:S02]  /*13c0*/  STS [UR4+0x100], R6 ;  /* 0x00010006ff007988 */ /* 0x0003e40008000804 */
.L_x_20:
[----:B------:R-:W-:Y:S05]  /*13d0*/  BSYNC.RECONVERGENT B0 ;  /* 0x0000000000007941 */ /* 0x000fea0003800200 */
.L_x_19:
[----:B------:R-:W5:Y:S01]  /*13e0*/  S2UR UR5, SR_CgaCtaId ;  /* 0x00000000000579c3 */ /* 0x000f620000008800 */
[----:B------:R-:W-:Y:S01]  /*13f0*/  UMOV UR4, 0x400 ;  /* 0x0000040000047882 */ /* 0x000fe20000000000 */
[----:B0---4-:R-:W-:Y:S06]  /*1400*/  LDS R3, [R3] ;  /* 0x0000000003037984 */ /* 0x011fec0000000800 */
[----:B------:R-:W0:Y:S08]  /*1410*/  LDC.64 R4, c[0x0][0x398] ;  /* 0x0000e600ff047b82 */ /* 0x000e300000000a00 */
[----:B-1----:R-:W1:Y:S01]  /*1420*/  LDC.64 R6, c[0x0][0x3a0] ;  /* 0x0000e800ff067b82 */ /* 0x002e620000000a00 */
[----:B-----5:R-:W-:-:S09]  /*1430*/  ULEA UR4, UR5, UR4, 0x18 ;  /* 0x0000000405047291 */ /* 0x020fd2000f8ec0ff */
[----:B------:R-:W0:Y:S04]  /*1440*/  LDS R9, [UR4+0x100] ;  /* 0x00010004ff097984 */ /* 0x000e280008000800 */
[----:B--2---:R-:W2:Y:S01]  /*1450*/  LDS R11, [UR4+0x100] ;  /* 0x00010004ff0b7984 */ /* 0x004ea20008000800 */
[----:B0-----:R-:W-:-:S04]  /*1460*/  IMAD.WIDE R4, R9, 0x4, R4 ;  /* 0x0000000409047825 */ /* 0x001fc800078e0204 */
[----:B--2---:R-:W-:Y:S01]  /*1470*/  IMAD R11, R11, 0x20, R0 ;  /* 0x000000200b0b7824 */ /* 0x004fe200078e0200 */
[----:B------:R-:W-:Y:S03]  /*1480*/  STG.E desc[UR6][R4.64], R2 ;  /* 0x0000000204007986 */ /* 0x000fe6000c101906 */
[----:B-1----:R-:W-:-:S05]  /*1490*/  IMAD.WIDE.U32 R6, R11, 0x4, R6 ;  /* 0x000000040b067825 */ /* 0x002fca00078e0006 */
[----:B------:R-:W-:Y:S01]  /*14a0*/  STG.E desc[UR6][R6.64], R3 ;  /* 0x0000000306007986 */ /* 0x000fe2000c101906 */
[----:B------:R-:W-:Y:S05]  /*14b0*/  EXIT ;  /* 0x000000000000794d */ /* 0x000fea0003800000 */
.L_x_21:
[----:B------:R-:W-:-:S00]  /*14c0*/  BRA `(.L_x_21) ;  /* 0xfffffffc00fc7947 */ /* 0x000fc0000383ffff */
[----:B------:R-:W-:-:S00]  /*14d0*/  NOP ;  /* 0x0000000000007918 */ /* 0x000fc00000000000 */
        /* <DEDUP_REMOVED lines=10> */
.L_x_22:


//--------------------- .nv.shared._Z18compact_trim_atomsiiPjS_PiS_ --------------------------
	.section	.nv.shared._Z18compact_trim_atomsiiPjS_PiS_,"aw",@nobits
	.sectionflags	@""
	.align	4
.nv.shared._Z18compact_trim_atomsiiPjS_PiS_:
	.zero		1284


//--------------------- .nv.shared.reserved.0     --------------------------
	.section	.nv.shared.reserved.0,"aw",@nobits
	.weak		__nv_reservedSMEM_offset_0_alias
	.size		__nv_reservedSMEM_offset_0_alias, 0, 64
	.other		__nv_reservedSMEM_offset_0_alias,@"STO_CUDA_RESERVED_SHARED STV_DEFAULT"
__nv_reservedSMEM_offset_0_alias:
	.zero		0
	.zero		64


//--------------------- .nv.constant0._Z18compact_trim_atomsiiPjS_PiS_ --------------------------
	.section	.nv.constant0._Z18compact_trim_atomsiiPjS_PiS_,"a",@progbits
	.sectionflags	@""
	.align	4
.nv.constant0._Z18compact_trim_atomsiiPjS_PiS_:
	.zero		936


//--------------------- SYMBOLS --------------------------

	.type		.nv.reservedSmem.offset0,@object
	.size		.nv.reservedSmem.offset0,0x4
	.type		.nv.reservedSmem.cap,@object
	.size		.nv.reservedSmem.cap,0x4
